	.headerflags	@"EF_CUDA_TEXMODE_UNIFIED EF_CUDA_64BIT_ADDRESS EF_CUDA_ACCELERATORS EF_CUDA_SM90 EF_CUDA_VIRTUAL_SM(EF_CUDA_SM90)"
	.elftype	@"ET_EXEC"


//--------------------- .nv.info                  --------------------------
	.section	.nv.info,"",@"SHT_CUDA_INFO"
	.align	4


	//----- nvinfo : EIATTR_REGCOUNT
	.align		4
        /*0000*/ 	.byte	0x04, 0x2f
        /*0002*/ 	.short	(.L_1 - .L_0)
	.align		4
.L_0:
        /*0004*/ 	.word	index@(triton_poi_fused_cat_14)
        /*0008*/ 	.word	0x00000014


	//----- nvinfo : EIATTR_MIN_STACK_SIZE
	.align		4
.L_1:
        /*000c*/ 	.byte	0x04, 0x12
        /*000e*/ 	.short	(.L_3 - .L_2)
	.align		4
.L_2:
        /*0010*/ 	.word	index@(triton_poi_fused_cat_14)
        /*0014*/ 	.word	0x00000000


	//----- nvinfo : EIATTR_FRAME_SIZE
	.align		4
.L_3:
        /*0018*/ 	.byte	0x04, 0x11
        /*001a*/ 	.short	(.L_5 - .L_4)
	.align		4
.L_4:
        /*001c*/ 	.word	index@(triton_poi_fused_cat_14)
        /*0020*/ 	.word	0x00000000


	//----- nvinfo : EIATTR_MIN_STACK_SIZE
	.align		4
.L_5:
        /*0024*/ 	.byte	0x04, 0x12
        /*0026*/ 	.short	(.L_7 - .L_6)
	.align		4
.L_6:
        /*0028*/ 	.word	index@(triton_poi_fused_cat_14)
        /*002c*/ 	.word	0x00000000
.L_7:


//--------------------- .nv.info.triton_poi_fused_cat_14 --------------------------
	.section	.nv.info.triton_poi_fused_cat_14,"",@"SHT_CUDA_INFO"
	.sectionflags	@""
	.align	4


	//----- nvinfo : EIATTR_CUDA_API_VERSION
	.align		4
        /*0000*/ 	.byte	0x04, 0x37
        /*0002*/ 	.short	(.L_9 - .L_8)
.L_8:
        /*0004*/ 	.word	0x0000007c


	//----- nvinfo : EIATTR_KPARAM_INFO
	.align		4
.L_9:
        /*0008*/ 	.byte	0x04, 0x17
        /*000a*/ 	.short	(.L_11 - .L_10)
.L_10:
        /*000c*/ 	.word	0x00000000
        /*0010*/ 	.short	0x0004
        /*0012*/ 	.short	0x0020
        /*0014*/ 	.byte	0x00, 0xf0, 0x11, 0x00


	//----- nvinfo : EIATTR_KPARAM_INFO
	.align		4
.L_11:
        /*0018*/ 	.byte	0x04, 0x17
        /*001a*/ 	.short	(.L_13 - .L_12)
.L_12:
        /*001c*/ 	.word	0x00000000
        /*0020*/ 	.short	0x0003
        /*0022*/ 	.short	0x0018
        /*0024*/ 	.byte	0x00, 0xf4, 0x21, 0x00


	//----- nvinfo : EIATTR_KPARAM_INFO
	.align		4
.L_13:
        /*0028*/ 	.byte	0x04, 0x17
        /*002a*/ 	.short	(.L_15 - .L_14)
.L_14:
        /*002c*/ 	.word	0x00000000
        /*0030*/ 	.short	0x0002
        /*0032*/ 	.short	0x0010
        /*0034*/ 	.byte	0x00, 0xf4, 0x21, 0x00


	//----- nvinfo : EIATTR_KPARAM_INFO
	.align		4
.L_15:
        /*0038*/ 	.byte	0x04, 0x17
        /*003a*/ 	.short	(.L_17 - .L_16)
.L_16:
        /*003c*/ 	.word	0x00000000
        /*0040*/ 	.short	0x0001
        /*0042*/ 	.short	0x0008
        /*0044*/ 	.byte	0x00, 0xf4, 0x21, 0x00


	//----- nvinfo : EIATTR_KPARAM_INFO
	.align		4
.L_17:
        /*0048*/ 	.byte	0x04, 0x17
        /*004a*/ 	.short	(.L_19 - .L_18)
.L_18:
        /*004c*/ 	.word	0x00000000
        /*0050*/ 	.short	0x0000
        /*0052*/ 	.short	0x0000
        /*0054*/ 	.byte	0x00, 0xf4, 0x21, 0x00


	//----- nvinfo : EIATTR_SPARSE_MMA_MASK
	.align		4
.L_19:
        /*0058*/ 	.byte	0x03, 0x50
        /*005a*/ 	.short	0x0000


	//----- nvinfo : EIATTR_MAXREG_COUNT
	.align		4
        /*005c*/ 	.byte	0x03, 0x1b
        /*005e*/ 	.short	0x00ff


	//----- nvinfo : EIATTR_EXIT_INSTR_OFFSETS
	.align		4
        /*0060*/ 	.byte	0x04, 0x1c
        /*0062*/ 	.short	(.L_21 - .L_20)


	//   ....[0]....
.L_20:
        /*0064*/ 	.word	0x00000360


	//----- nvinfo : EIATTR_REQNTID
	.align		4
.L_21:
        /*0068*/ 	.byte	0x04, 0x10
        /*006a*/ 	.short	(.L_23 - .L_22)
.L_22:
        /*006c*/ 	.word	0x00000100
        /*0070*/ 	.word	0x00000001
        /*0074*/ 	.word	0x00000001


	//----- nvinfo : EIATTR_CBANK_PARAM_SIZE
	.align		4
.L_23:
        /*0078*/ 	.byte	0x03, 0x19
        /*007a*/ 	.short	0x0024


	//----- nvinfo : EIATTR_PARAM_CBANK
	.align		4
        /*007c*/ 	.byte	0x04, 0x0a
        /*007e*/ 	.short	(.L_25 - .L_24)
	.align		4
.L_24:
        /*0080*/ 	.word	index@(.nv.constant0.triton_poi_fused_cat_14)
        /*0084*/ 	.short	0x0210
        /*0086*/ 	.short	0x0024


	//----- nvinfo : EIATTR_SW_WAR
	.align		4
.L_25:
        /*0088*/ 	.byte	0x04, 0x36
        /*008a*/ 	.short	(.L_27 - .L_26)
.L_26:
        /*008c*/ 	.word	0x00000008
.L_27:


//--------------------- .nv.callgraph             --------------------------
	.section	.nv.callgraph,"",@"SHT_CUDA_CALLGRAPH"
	.align	4
	.sectionentsize	8
	.align		4
        /*0000*/ 	.word	0x00000000
	.align		4
        /*0004*/ 	.word	0xffffffff
	.align		4
        /*0008*/ 	.word	0x00000000
	.align		4
        /*000c*/ 	.word	0xfffffffe
	.align		4
        /*0010*/ 	.word	0x00000000
	.align		4
        /*0014*/ 	.word	0xfffffffd
	.align		4
        /*0018*/ 	.word	0x00000000
	.align		4
        /*001c*/ 	.word	0xfffffffc


//--------------------- .text.triton_poi_fused_cat_14 --------------------------
	.section	.text.triton_poi_fused_cat_14,"ax",@progbits
	.align	128
        .global         triton_poi_fused_cat_14
        .type           triton_poi_fused_cat_14,@function
        .size           triton_poi_fused_cat_14,(.L_x_1 - triton_poi_fused_cat_14)
        .other          triton_poi_fused_cat_14,@"STO_CUDA_ENTRY STV_DEFAULT"
triton_poi_fused_cat_14:
.text.triton_poi_fused_cat_14:
[----:B------:R-:W-:Y:S01]  /*0000*/  LDC R1, c[0x0][0x28] ;  /* 0x00000a00ff017b82 */ /* 0x000fe20000000800 */
[----:B------:R-:W1:Y:S07]  /*0010*/  S2R R0, SR_TID.X ;  /* 0x0000000000007919 */ /* 0x000e6e0000002100 */
[----:B------:R-:W2:Y:S01]  /*0020*/  LDC.64 R4, c[0x0][0x210] ;  /* 0x00008400ff047b82 */ /* 0x000ea20000000a00 */
[----:B------:R-:W-:Y:S01]  /*0030*/  ULDC.64 UR6, c[0x0][0x220] ;  /* 0x0000880000067ab9 */ /* 0x000fe20000000a00 */
[----:B------:R-:W-:Y:S01]  /*0040*/  ULDC.64 UR4, c[0x0][0x208] ;  /* 0x0000820000047ab9 */ /* 0x000fe20000000a00 */
[----:B------:R-:W3:Y:S01]  /*0050*/  S2R R3, SR_CTAID.X ;  /* 0x0000000000037919 */ /* 0x000ee20000002500 */
[----:B-1----:R-:W-:-:S05]  /*0060*/  IMAD.SHL.U32 R0, R0, 0x2, RZ ;  /* 0x0000000200007824 */ /* 0x002fca00078e00ff */
[----:B------:R-:W-:-:S05]  /*0070*/  LOP3.LUT R0, R0, 0x1fe, RZ, 0xc0, !PT ;  /* 0x000001fe00007812 */ /* 0x000fca00078ec0ff */
[----:B---3--:R-:W-:Y:S02]  /*0080*/  IMAD R0, R3, 0x200, R0 ;  /* 0x0000020003007824 */ /* 0x008fe400078e0200 */
[----:B------:R-:W1:Y:S03]  /*0090*/  LDC.64 R2, c[0x0][0x218] ;  /* 0x00008600ff027b82 */ /* 0x000e660000000a00 */
[----:B------:R-:W-:-:S04]  /*00a0*/  SHF.R.S32.HI R7, RZ, 0x1f, R0 ;  /* 0x0000001fff077819 */ /* 0x000fc80000011400 */
[CC--:B------:R-:W-:Y:S02]  /*00b0*/  LEA.HI R6, R7.reuse, R0.reuse, RZ, 0x6 ;  /* 0x0000000007067211 */ /* 0x0c0fe400078f30ff */
[----:B------:R-:W-:Y:S02]  /*00c0*/  LEA.HI R10, R7, R0, RZ, 0x10 ;  /* 0x00000000070a7211 */ /* 0x000fe400078f80ff */
[--C-:B------:R-:W-:Y:S02]  /*00d0*/  SHF.R.S32.HI R8, RZ, 0x6, R6.reuse ;  /* 0x00000006ff087819 */ /* 0x100fe40000011406 */
[----:B------:R-:W-:Y:S02]  /*00e0*/  SHF.R.S32.HI R9, RZ, 0x1f, R6 ;  /* 0x0000001fff097819 */ /* 0x000fe40000011406 */
[----:B------:R-:W-:Y:S02]  /*00f0*/  SHF.R.S32.HI R12, RZ, 0x10, R10 ;  /* 0x00000010ff0c7819 */ /* 0x000fe4000001140a */
[----:B------:R-:W-:-:S02]  /*0100*/  LEA.HI R9, R9, R8, RZ, 0xa ;  /* 0x0000000809097211 */ /* 0x000fc400078f50ff */
[----:B------:R-:W-:Y:S01]  /*0110*/  LOP3.LUT R7, R6, 0xffffffc0, RZ, 0xc0, !PT ;  /* 0xffffffc006077812 */ /* 0x000fe200078ec0ff */
[----:B------:R-:W-:Y:S01]  /*0120*/  IMAD.SHL.U32 R6, R12, 0x8000, RZ ;  /* 0x000080000c067824 */ /* 0x000fe200078e00ff */
[----:B------:R-:W-:Y:S02]  /*0130*/  LOP3.LUT R9, R9, 0xfffffc00, RZ, 0xc0, !PT ;  /* 0xfffffc0009097812 */ /* 0x000fe400078ec0ff */
[----:B------:R-:W-:Y:S01]  /*0140*/  LOP3.LUT R11, R10, 0xffff0000, RZ, 0xc0, !PT ;  /* 0xffff00000a0b7812 */ /* 0x000fe200078ec0ff */
[----:B------:R-:W-:Y:S01]  /*0150*/  IMAD.IADD R7, R0, 0x1, -R7 ;  /* 0x0000000100077824 */ /* 0x000fe200078e0a07 */
[----:B------:R-:W-:Y:S01]  /*0160*/  SHF.R.S32.HI R13, RZ, 0x1f, R6 ;  /* 0x0000001fff0d7819 */ /* 0x000fe20000011406 */
[----:B------:R-:W-:Y:S01]  /*0170*/  IMAD.IADD R9, R8, 0x1, -R9 ;  /* 0x0000000108097824 */ /* 0x000fe200078e0a09 */
[----:B------:R-:W-:Y:S02]  /*0180*/  IADD3 R11, R6, R0, -R11 ;  /* 0x00000000060b7210 */ /* 0x000fe40007ffe80b */
[----:B------:R-:W-:Y:S01]  /*0190*/  SHF.R.S32.HI R10, RZ, 0x1f, R7 ;  /* 0x0000001fff0a7819 */ /* 0x000fe20000011407 */
[C---:B------:R-:W-:Y:S01]  /*01a0*/  IMAD.SHL.U32 R8, R9.reuse, 0x40, RZ ;  /* 0x0000004009087824 */ /* 0x040fe200078e00ff */
[----:B------:R-:W-:Y:S01]  /*01b0*/  ISETP.GE.AND P1, PT, R9, 0x200, PT ;  /* 0x000002000900780c */ /* 0x000fe20003f26270 */
[----:B--2---:R-:W-:Y:S01]  /*01c0*/  IMAD.WIDE R4, R11, 0x4, R4 ;  /* 0x000000040b047825 */ /* 0x004fe200078e0204 */
[----:B------:R-:W-:-:S02]  /*01d0*/  ISETP.GT.AND P0, PT, R9, 0x1ff, PT ;  /* 0x000001ff0900780c */ /* 0x000fc40003f04270 */
[----:B------:R-:W-:Y:S01]  /*01e0*/  IADD3 R14, P2, P3, R8, R7, R6 ;  /* 0x00000007080e7210 */ /* 0x000fe20007b5e006 */
[----:B------:R-:W-:Y:S01]  /*01f0*/  IMAD R7, R12, 0x40, R7 ;  /* 0x000000400c077824 */ /* 0x000fe200078e0207 */
[----:B------:R-:W-:-:S03]  /*0200*/  SHF.R.S32.HI R8, RZ, 0x1f, R8 ;  /* 0x0000001fff087819 */ /* 0x000fc60000011408 */
[----:B-1----:R-:W-:Y:S01]  /*0210*/  IMAD.WIDE R2, R7, 0x4, R2 ;  /* 0x0000000407027825 */ /* 0x002fe200078e0202 */
[----:B------:R-:W-:Y:S02]  /*0220*/  IADD3.X R9, R8, R10, R13, P2, P3 ;  /* 0x0000000a08097210 */ /* 0x000fe400017e640d */
[----:B------:R-:W-:Y:S02]  /*0230*/  CS2R R10, SRZ ;  /* 0x00000000000a7805 */ /* 0x000fe4000001ff00 */
[----:B------:R-:W-:Y:S02]  /*0240*/  CS2R R12, SRZ ;  /* 0x00000000000c7805 */ /* 0x000fe4000001ff00 */
[C---:B------:R-:W-:Y:S02]  /*0250*/  LEA R6, P2, R14.reuse, UR6, 0x2 ;  /* 0x000000060e067c11 */ /* 0x040fe4000f8410ff */
[----:B------:R-:W2:Y:S02]  /*0260*/  @!P1 LDG.E.64 R10, desc[UR4][R4.64] ;  /* 0x00000004040a9981 */ /* 0x000ea4000c1e1b00 */
[----:B------:R-:W-:-:S02]  /*0270*/  LEA.HI.X R7, R14, UR7, R9, 0x2, P2 ;  /* 0x000000070e077c11 */ /* 0x000fc400090f1409 */
[----:B------:R-:W-:Y:S01]  /*0280*/  CS2R R14, SRZ ;  /* 0x00000000000e7805 */ /* 0x000fe2000001ff00 */
[----:B------:R-:W1:Y:S01]  /*0290*/  LDC.64 R8, c[0x0][0x228] ;  /* 0x00008a00ff087b82 */ /* 0x000e620000000a00 */
[----:B------:R1:W3:Y:S04]  /*02a0*/  @!P1 LDG.E.EL.64 R12, desc[UR4][R2.64] ;  /* 0x00000004020c9981 */ /* 0x0002e8000c2e1b00 */
[----:B------:R-:W4:Y:S01]  /*02b0*/  @P0 LDG.E.64 R14, desc[UR4][R6.64+-0x20000] ;  /* 0xfe000004060e0981 */ /* 0x000f22000c1e1b00 */
[----:B-1----:R-:W-:Y:S01]  /*02c0*/  IMAD.WIDE R2, R0, 0x4, R8 ;  /* 0x0000000400027825 */ /* 0x002fe200078e0208 */
[----:B--2---:R-:W-:Y:S02]  /*02d0*/  SEL R17, R10, RZ, !P1 ;  /* 0x000000ff0a117207 */ /* 0x004fe40004800000 */
[----:B------:R-:W-:-:S02]  /*02e0*/  SEL R10, R11, RZ, !P1 ;  /* 0x000000ff0b0a7207 */ /* 0x000fc40004800000 */
[----:B---3--:R-:W-:Y:S02]  /*02f0*/  SEL R12, R12, RZ, !P1 ;  /* 0x000000ff0c0c7207 */ /* 0x008fe40004800000 */
[----:B------:R-:W-:-:S03]  /*0300*/  SEL R13, R13, RZ, !P1 ;  /* 0x000000ff0d0d7207 */ /* 0x000fc60004800000 */
[----:B------:R-:W-:Y:S01]  /*0310*/  FMUL R12, R17, R12 ;  /* 0x0000000c110c7220 */ /* 0x000fe20000400000 */
[----:B----4-:R-:W-:Y:S01]  /*0320*/  @P1 SEL R12, R14, RZ, P0 ;  /* 0x000000ff0e0c1207 */ /* 0x010fe20000000000 */
[----:B------:R-:W-:Y:S01]  /*0330*/  FMUL R13, R10, R13 ;  /* 0x0000000d0a0d7220 */ /* 0x000fe20000400000 */
[----:B------:R-:W-:-:S05]  /*0340*/  @P1 SEL R13, R15, RZ, P0 ;  /* 0x000000ff0f0d1207 */ /* 0x000fca0000000000 */
[----:B------:R-:W-:Y:S01]  /*0350*/  STG.E.64 desc[UR4][R2.64], R12 ;  /* 0x0000000c02007986 */ /* 0x000fe2000c101b04 */
[----:B------:R-:W-:Y:S05]  /*0360*/  EXIT ;  /* 0x000000000000794d */ /* 0x000fea0003800000 */
.L_x_0:
[----:B------:R-:W-:-:S00]  /*0370*/  BRA `(.L_x_0) ;  /* 0xfffffffc00fc7947 */ /* 0x000fc0000383ffff */
[----:B------:R-:W-:-:S00]  /*0380*/  NOP ;  /* 0x0000000000007918 */ /* 0x000fc00000000000 */
[----:B------:R-:W-:-:S00]  /*0390*/  NOP ;  /* 0x0000000000007918 */ /* 0x000fc00000000000 */
[----:B------:R-:W-:-:S00]  /*03a0*/  NOP ;  /* 0x0000000000007918 */ /* 0x000fc00000000000 */
[----:B------:R-:W-:-:S00]  /*03b0*/  NOP ;  /* 0x0000000000007918 */ /* 0x000fc00000000000 */
[----:B------:R-:W-:-:S00]  /*03c0*/  NOP ;  /* 0x0000000000007918 */ /* 0x000fc00000000000 */
[----:B------:R-:W-:-:S00]  /*03d0*/  NOP ;  /* 0x0000000000007918 */ /* 0x000fc00000000000 */
[----:B------:R-:W-:-:S00]  /*03e0*/  NOP ;  /* 0x0000000000007918 */ /* 0x000fc00000000000 */
[----:B------:R-:W-:-:S00]  /*03f0*/  NOP ;  /* 0x0000000000007918 */ /* 0x000fc00000000000 */
.L_x_1:


//--------------------- .nv.constant0.triton_poi_fused_cat_14 --------------------------
	.section	.nv.constant0.triton_poi_fused_cat_14,"a",@progbits
	.sectionflags	@""
	.align	4
.nv.constant0.triton_poi_fused_cat_14:
	.zero		564
